//
// Generated by NVIDIA NVVM Compiler
//
// Compiler Build ID: CL-36424714
// Cuda compilation tools, release 13.0, V13.0.88
// Based on NVVM 20.0.0
//

.version 9.0
.target sm_100
.address_size 64

	// .globl	_Z11nextGenCudaPKhPhjj

.visible .entry _Z11nextGenCudaPKhPhjj(
	.param .u64 .ptr .align 1 _Z11nextGenCudaPKhPhjj_param_0,
	.param .u64 .ptr .align 1 _Z11nextGenCudaPKhPhjj_param_1,
	.param .u32 _Z11nextGenCudaPKhPhjj_param_2,
	.param .u32 _Z11nextGenCudaPKhPhjj_param_3
)
{
	.reg .pred 	%p<11>;
	.reg .b16 	%rs<19>;
	.reg .b32 	%r<35>;
	.reg .b64 	%rd<25>;

	ld.param.u64 	%rd4, [_Z11nextGenCudaPKhPhjj_param_0];
	ld.param.u64 	%rd3, [_Z11nextGenCudaPKhPhjj_param_1];
	ld.param.u32 	%r9, [_Z11nextGenCudaPKhPhjj_param_2];
	ld.param.u32 	%r10, [_Z11nextGenCudaPKhPhjj_param_3];
	cvta.to.global.u64 	%rd1, %rd4;
	mul.lo.s32 	%r1, %r10, %r9;
	mov.u32 	%r11, %ctaid.x;
	mov.u32 	%r2, %ntid.x;
	shl.b32 	%r12, %r11, 8;
	shr.s32 	%r13, %r12, 8;
	mov.u32 	%r14, %tid.x;
	mad.lo.s32 	%r34, %r13, %r2, %r14;
	setp.ge.u32 	%p3, %r34, %r1;
	@%p3 bra 	$L__BB0_7;
	add.s32 	%r4, %r9, -1;
	sub.s32 	%r5, %r1, %r9;
	mov.u32 	%r15, %nctaid.x;
	mul.lo.s32 	%r6, %r2, %r15;
	cvta.to.global.u64 	%rd2, %rd3;
$L__BB0_2:
	rem.u32 	%r16, %r34, %r9;
	sub.s32 	%r17, %r34, %r16;
	add.s32 	%r18, %r4, %r16;
	rem.u32 	%r19, %r18, %r9;
	add.s32 	%r20, %r16, 1;
	setp.eq.s32 	%p5, %r20, %r9;
	selp.b32 	%r21, 0, %r20, %p5;
	add.s32 	%r22, %r5, %r17;
	rem.u32 	%r23, %r22, %r1;
	add.s32 	%r24, %r17, %r9;
	rem.u32 	%r25, %r24, %r1;
	add.s32 	%r26, %r23, %r19;
	cvt.u64.u32 	%rd5, %r26;
	add.s64 	%rd6, %rd1, %rd5;
	ld.global.u8 	%rs2, [%rd6];
	add.s32 	%r27, %r23, %r16;
	cvt.u64.u32 	%rd7, %r27;
	add.s64 	%rd8, %rd1, %rd7;
	ld.global.u8 	%rs3, [%rd8];
	add.s16 	%rs4, %rs3, %rs2;
	add.s32 	%r28, %r21, %r23;
	cvt.u64.u32 	%rd9, %r28;
	add.s64 	%rd10, %rd1, %rd9;
	ld.global.u8 	%rs5, [%rd10];
	add.s16 	%rs6, %rs4, %rs5;
	add.s32 	%r29, %r19, %r17;
	cvt.u64.u32 	%rd11, %r29;
	add.s64 	%rd12, %rd1, %rd11;
	ld.global.u8 	%rs7, [%rd12];
	add.s16 	%rs8, %rs6, %rs7;
	add.s32 	%r30, %r21, %r17;
	cvt.u64.u32 	%rd13, %r30;
	add.s64 	%rd14, %rd1, %rd13;
	ld.global.u8 	%rs9, [%rd14];
	add.s16 	%rs10, %rs8, %rs9;
	add.s32 	%r31, %r25, %r19;
	cvt.u64.u32 	%rd15, %r31;
	add.s64 	%rd16, %rd1, %rd15;
	ld.global.u8 	%rs11, [%rd16];
	add.s16 	%rs12, %rs10, %rs11;
	add.s32 	%r32, %r25, %r16;
	cvt.u64.u32 	%rd17, %r32;
	add.s64 	%rd18, %rd1, %rd17;
	ld.global.u8 	%rs13, [%rd18];
	add.s16 	%rs14, %rs12, %rs13;
	add.s32 	%r33, %r21, %r25;
	cvt.u64.u32 	%rd19, %r33;
	add.s64 	%rd20, %rd1, %rd19;
	ld.global.u8 	%rs15, [%rd20];
	add.s16 	%rs16, %rs14, %rs15;
	and.b16  	%rs1, %rs16, 255;
	mov.pred 	%p10, -1;
	setp.eq.s16 	%p6, %rs1, 3;
	@%p6 bra 	$L__BB0_6;
	setp.ne.s16 	%p7, %rs1, 2;
	@%p7 bra 	$L__BB0_5;
	cvt.u64.u32 	%rd21, %r34;
	add.s64 	%rd22, %rd1, %rd21;
	ld.global.u8 	%rs17, [%rd22];
	setp.ne.s16 	%p10, %rs17, 0;
	bra.uni 	$L__BB0_6;
$L__BB0_5:
	mov.pred 	%p10, 0;
$L__BB0_6:
	selp.u16 	%rs18, 1, 0, %p10;
	cvt.u64.u32 	%rd23, %r34;
	add.s64 	%rd24, %rd2, %rd23;
	st.global.u8 	[%rd24], %rs18;
	add.s32 	%r34, %r34, %r6;
	setp.lt.u32 	%p9, %r34, %r1;
	@%p9 bra 	$L__BB0_2;
$L__BB0_7:
	ret;

}


// ===== COMPILED SASS (sm_100) =====

	.target	sm_100

	.elftype	@"ET_EXEC"


//--------------------- .note.nv.tkinfo           --------------------------
	.section	.note.nv.tkinfo,"",@"SHT_NOTE"
	.sectionflags	@"SHF_NOTE_NV_TKINFO"
	.tkinfo
        /*0018*/ 	.word	0x00000002
        /*0030*/ 	.string	""
        /*0030*/ 	.string	"ptxas"
        /*0030*/ 	.string	"Cuda compilation tools, release 13.0, V13.0.88"
        /*0030*/ 	.string	"Build cuda_13.0.r13.0/compiler.36424714_0"
        /*0030*/ 	.string	"-arch sm_100 -m 64 "



//--------------------- .note.nv.cuinfo           --------------------------
	.section	.note.nv.cuinfo,"",@"SHT_NOTE"
	.sectionflags	@"SHF_NOTE_NV_CUINFO"
        /*0018*/ 	.short	0x0002
        /*001a*/ 	.short	0x0064
        /*001c*/ 	.short	0x0082
	.zero		2


//--------------------- .nv.info                  --------------------------
	.section	.nv.info,"",@"SHT_CUDA_INFO"
	.align	4


	//----- nvinfo : EIATTR_REGCOUNT
	.align		4
        /*0000*/ 	.byte	0x04, 0x2f
        /*0002*/ 	.short	(.L_1 - .L_0)
	.align		4
.L_0:
        /*0004*/ 	.word	index@(_Z11nextGenCudaPKhPhjj)
        /*0008*/ 	.word	0x0000001e


	//----- nvinfo : EIATTR_FRAME_SIZE
	.align		4
.L_1:
        /*000c*/ 	.byte	0x04, 0x11
        /*000e*/ 	.short	(.L_3 - .L_2)
	.align		4
.L_2:
        /*0010*/ 	.word	index@(_Z11nextGenCudaPKhPhjj)
        /*0014*/ 	.word	0x00000000


	//----- nvinfo : EIATTR_MIN_STACK_SIZE
	.align		4
.L_3:
        /*0018*/ 	.byte	0x04, 0x12
        /*001a*/ 	.short	(.L_5 - .L_4)
	.align		4
.L_4:
        /*001c*/ 	.word	index@(_Z11nextGenCudaPKhPhjj)
        /*0020*/ 	.word	0x00000000
.L_5:


//--------------------- .nv.compat                --------------------------
	.section	.nv.compat,"",@"SHT_CUDA_COMPAT_INFO"
	.align	4
        /*0000*/ 	.byte	0x02, 0x09, 0x00, 0x00, 0x02, 0x02, 0x01, 0x00, 0x02, 0x05, 0x05, 0x00, 0x03, 0x07, 0x01, 0x01
        /*0010*/ 	.byte	0x02, 0x03, 0x00, 0x00, 0x02, 0x06, 0x01, 0x00, 0x04, 0x0b, 0x08, 0x00, 0x09, 0x00, 0x00, 0x00
        /*0020*/ 	.byte	0x00, 0x00, 0x00, 0x00


//--------------------- .nv.info._Z11nextGenCudaPKhPhjj --------------------------
	.section	.nv.info._Z11nextGenCudaPKhPhjj,"",@"SHT_CUDA_INFO"
	.sectionflags	@""
	.align	4


	//----- nvinfo : EIATTR_CUDA_API_VERSION
	.align		4
        /*0000*/ 	.byte	0x04, 0x37
        /*0002*/ 	.short	(.L_7 - .L_6)
.L_6:
        /*0004*/ 	.word	0x00000082


	//----- nvinfo : EIATTR_KPARAM_INFO
	.align		4
.L_7:
        /*0008*/ 	.byte	0x04, 0x17
        /*000a*/ 	.short	(.L_9 - .L_8)
.L_8:
        /*000c*/ 	.word	0x00000000
        /*0010*/ 	.short	0x0003
        /*0012*/ 	.short	0x0014
        /*0014*/ 	.byte	0x00, 0xf0, 0x11, 0x00


	//----- nvinfo : EIATTR_KPARAM_INFO
	.align		4
.L_9:
        /*0018*/ 	.byte	0x04, 0x17
        /*001a*/ 	.short	(.L_11 - .L_10)
.L_10:
        /*001c*/ 	.word	0x00000000
        /*0020*/ 	.short	0x0002
        /*0022*/ 	.short	0x0010
        /*0024*/ 	.byte	0x00, 0xf0, 0x11, 0x00


	//----- nvinfo : EIATTR_KPARAM_INFO
	.align		4
.L_11:
        /*0028*/ 	.byte	0x04, 0x17
        /*002a*/ 	.short	(.L_13 - .L_12)
.L_12:
        /*002c*/ 	.word	0x00000000
        /*0030*/ 	.short	0x0001
        /*0032*/ 	.short	0x0008
        /*0034*/ 	.byte	0x00, 0xf5, 0x21, 0x00


	//----- nvinfo : EIATTR_KPARAM_INFO
	.align		4
.L_13:
        /*0038*/ 	.byte	0x04, 0x17
        /*003a*/ 	.short	(.L_15 - .L_14)
.L_14:
        /*003c*/ 	.word	0x00000000
        /*0040*/ 	.short	0x0000
        /*0042*/ 	.short	0x0000
        /*0044*/ 	.byte	0x00, 0xf5, 0x21, 0x00


	//----- nvinfo : EIATTR_SPARSE_MMA_MASK
	.align		4
.L_15:
        /*0048*/ 	.byte	0x03, 0x50
        /*004a*/ 	.short	0x0000


	//----- nvinfo : EIATTR_MAXREG_COUNT
	.align		4
        /*004c*/ 	.byte	0x03, 0x1b
        /*004e*/ 	.short	0x00ff


	//----- nvinfo : EIATTR_MERCURY_ISA_VERSION
	.align		4
        /*0050*/ 	.byte	0x03, 0x5f
        /*0052*/ 	.short	0x0101


	//----- nvinfo : EIATTR_VRC_CTA_INIT_COUNT
	.align		4
        /*0054*/ 	.byte	0x02, 0x4a
	.zero		1
	.zero		1


	//----- nvinfo : EIATTR_EXIT_INSTR_OFFSETS
	.align		4
        /*0058*/ 	.byte	0x04, 0x1c
        /*005a*/ 	.short	(.L_17 - .L_16)


	//   ....[0]....
.L_16:
        /*005c*/ 	.word	0x000000a0


	//   ....[1]....
        /*0060*/ 	.word	0x00000860


	//----- nvinfo : EIATTR_CRS_STACK_SIZE
	.align		4
.L_17:
        /*0064*/ 	.byte	0x04, 0x1e
        /*0066*/ 	.short	(.L_19 - .L_18)
.L_18:
        /*0068*/ 	.word	0x00000000


	//----- nvinfo : EIATTR_CBANK_PARAM_SIZE
	.align		4
.L_19:
        /*006c*/ 	.byte	0x03, 0x19
        /*006e*/ 	.short	0x0018


	//----- nvinfo : EIATTR_PARAM_CBANK
	.align		4
        /*0070*/ 	.byte	0x04, 0x0a
        /*0072*/ 	.short	(.L_21 - .L_20)
	.align		4
.L_20:
        /*0074*/ 	.word	index@(.nv.constant0._Z11nextGenCudaPKhPhjj)
        /*0078*/ 	.short	0x0380
        /*007a*/ 	.short	0x0018


	//----- nvinfo : EIATTR_SW_WAR
	.align		4
.L_21:
        /*007c*/ 	.byte	0x04, 0x36
        /*007e*/ 	.short	(.L_23 - .L_22)
.L_22:
        /*0080*/ 	.word	0x00000008
.L_23:


//--------------------- .nv.callgraph             --------------------------
	.section	.nv.callgraph,"",@"SHT_CUDA_CALLGRAPH"
	.align	4
	.sectionentsize	8
	.align		4
        /*0000*/ 	.word	0x00000000
	.align		4
        /*0004*/ 	.word	0xffffffff
	.align		4
        /*0008*/ 	.word	0x00000000
	.align		4
        /*000c*/ 	.word	0xfffffffe
	.align		4
        /*0010*/ 	.word	0x00000000
	.align		4
        /*0014*/ 	.word	0xfffffffd
	.align		4
        /*0018*/ 	.word	0x00000000
	.align		4
        /*001c*/ 	.word	0xfffffffc


//--------------------- .text._Z11nextGenCudaPKhPhjj --------------------------
	.section	.text._Z11nextGenCudaPKhPhjj,"ax",@progbits
	.align	128
        .global         _Z11nextGenCudaPKhPhjj
        .type           _Z11nextGenCudaPKhPhjj,@function
        .size           _Z11nextGenCudaPKhPhjj,(.L_x_5 - _Z11nextGenCudaPKhPhjj)
        .other          _Z11nextGenCudaPKhPhjj,@"STO_CUDA_ENTRY STV_DEFAULT"
_Z11nextGenCudaPKhPhjj:
.text._Z11nextGenCudaPKhPhjj:
[----:B------:R-:W-:Y:S08]  /*0000*/  LDC R1, c[0x0][0x37c] ;  /* 0x0000df00ff017b82 */ /* 0x000ff00000000800 */
[----:B------:R-:W0:Y:S01]  /*0010*/  S2UR UR4, SR_CTAID.X ;  /* 0x00000000000479c3 */ /* 0x000e220000002500 */
[----:B------:R-:W1:Y:S01]  /*0020*/  S2R R15, SR_TID.X ;  /* 0x00000000000f7919 */ /* 0x000e620000002100 */
[----:B------:R-:W2:Y:S06]  /*0030*/  LDCU.64 UR10, c[0x0][0x390] ;  /* 0x00007200ff0a77ac */ /* 0x000eac0008000a00 */
[----:B------:R-:W1:Y:S01]  /*0040*/  LDC R18, c[0x0][0x360] ;  /* 0x0000d800ff127b82 */ /* 0x000e620000000800 */
[----:B0-----:R-:W-:-:S04]  /*0050*/  USHF.L.U32 UR4, UR4, 0x8, URZ ;  /* 0x0000000804047899 */ /* 0x001fc800080006ff */
[----:B------:R-:W-:Y:S02]  /*0060*/  USHF.R.S32.HI UR5, URZ, 0x8, UR4 ;  /* 0x00000008ff057899 */ /* 0x000fe40008011404 */
[----:B--2---:R-:W-:-:S04]  /*0070*/  UIMAD UR4, UR11, UR10, URZ ;  /* 0x0000000a0b0472a4 */ /* 0x004fc8000f8e02ff */
[----:B-1----:R-:W-:-:S05]  /*0080*/  IMAD R15, R18, UR5, R15 ;  /* 0x00000005120f7c24 */ /* 0x002fca000f8e020f */
[----:B------:R-:W-:-:S13]  /*0090*/  ISETP.GE.U32.AND P0, PT, R15, UR4, PT ;  /* 0x000000040f007c0c */ /* 0x000fda000bf06070 */
[----:B------:R-:W-:Y:S05]  /*00a0*/  @P0 EXIT ;  /* 0x000000000000094d */ /* 0x000fea0003800000 */
[----:B------:R-:W0:Y:S01]  /*00b0*/  I2F.U32.RP R7, UR4 ;  /* 0x0000000400077d06 */ /* 0x000e220008209000 */
[----:B------:R-:W1:Y:S01]  /*00c0*/  LDC R0, c[0x0][0x390] ;  /* 0x0000e400ff007b82 */ /* 0x000e620000000800 */
[----:B------:R-:W2:Y:S01]  /*00d0*/  LDCU UR6, c[0x0][0x370] ;  /* 0x00006e00ff0677ac */ /* 0x000ea20008000800 */
[----:B------:R-:W-:Y:S01]  /*00e0*/  IMAD R9, RZ, RZ, -UR4 ;  /* 0x80000004ff097e24 */ /* 0x000fe2000f8e02ff */
[----:B------:R-:W-:Y:S02]  /*00f0*/  ISETP.NE.U32.AND P1, PT, RZ, UR10, PT ;  /* 0x0000000aff007c0c */ /* 0x000fe4000bf25070 */
[----:B------:R-:W-:Y:S01]  /*0100*/  ISETP.NE.U32.AND P2, PT, RZ, UR4, PT ;  /* 0x00000004ff007c0c */ /* 0x000fe2000bf45070 */
[----:B------:R-:W3:Y:S01]  /*0110*/  LDCU.64 UR8, c[0x0][0x358] ;  /* 0x00006b00ff0877ac */ /* 0x000ee20008000a00 */
[----:B------:R-:W4:Y:S01]  /*0120*/  I2F.U32.RP R6, UR10 ;  /* 0x0000000a00067d06 */ /* 0x000f220008209000 */
[----:B------:R-:W1:Y:S01]  /*0130*/  LDC.64 R2, c[0x0][0x380] ;  /* 0x0000e000ff027b82 */ /* 0x000e620000000a00 */
[----:B------:R-:W-:Y:S01]  /*0140*/  LOP3.LUT R14, RZ, UR10, RZ, 0x33, !PT ;  /* 0x0000000aff0e7c12 */ /* 0x000fe2000f8e33ff */
[----:B------:R-:W1:Y:S01]  /*0150*/  LDCU.64 UR12, c[0x0][0x388] ;  /* 0x00007100ff0c77ac */ /* 0x000e620008000a00 */
[----:B------:R-:W-:Y:S01]  /*0160*/  LOP3.LUT R16, RZ, UR4, RZ, 0x33, !PT ;  /* 0x00000004ff107c12 */ /* 0x000fe2000f8e33ff */
[----:B------:R-:W-:-:S03]  /*0170*/  UIADD3 UR5, UPT, UPT, UR4, -UR10, URZ ;  /* 0x8000000a04057290 */ /* 0x000fc6000fffe0ff */
[----:B0-----:R-:W0:Y:S01]  /*0180*/  MUFU.RCP R7, R7 ;  /* 0x0000000700077308 */ /* 0x001e220000001000 */
[----:B--2---:R-:W-:-:S07]  /*0190*/  IMAD R18, R18, UR6, RZ ;  /* 0x0000000612127c24 */ /* 0x004fce000f8e02ff */
[----:B----4-:R-:W2:Y:S01]  /*01a0*/  MUFU.RCP R6, R6 ;  /* 0x0000000600067308 */ /* 0x010ea20000001000 */
[----:B0-----:R-:W-:-:S07]  /*01b0*/  VIADD R12, R7, 0xffffffe ;  /* 0x0ffffffe070c7836 */ /* 0x001fce0000000000 */
[----:B------:R0:W4:Y:S01]  /*01c0*/  F2I.FTZ.U32.TRUNC.NTZ R13, R12 ;  /* 0x0000000c000d7305 */ /* 0x000122000021f000 */
[----:B--2---:R-:W-:-:S07]  /*01d0*/  VIADD R4, R6, 0xffffffe ;  /* 0x0ffffffe06047836 */ /* 0x004fce0000000000 */
[----:B------:R-:W2:Y:S01]  /*01e0*/  F2I.FTZ.U32.TRUNC.NTZ R5, R4 ;  /* 0x0000000400057305 */ /* 0x000ea2000021f000 */
[----:B0-----:R-:W-:Y:S02]  /*01f0*/  HFMA2 R12, -RZ, RZ, 0, 0 ;  /* 0x00000000ff0c7431 */ /* 0x001fe400000001ff */
[----:B----4-:R-:W-:-:S04]  /*0200*/  IMAD R7, R9, R13, RZ ;  /* 0x0000000d09077224 */ /* 0x010fc800078e02ff */
[----:B------:R-:W-:-:S04]  /*0210*/  IMAD.HI.U32 R12, R13, R7, R12 ;  /* 0x000000070d0c7227 */ /* 0x000fc800078e000c */
[----:B--2---:R-:W-:-:S04]  /*0220*/  IMAD.MOV R4, RZ, RZ, -R5 ;  /* 0x000000ffff047224 */ /* 0x004fc800078e0a05 */
[----:B------:R-:W-:Y:S02]  /*0230*/  IMAD R13, R4, UR10, RZ ;  /* 0x0000000a040d7c24 */ /* 0x000fe4000f8e02ff */
[----:B------:R-:W-:-:S04]  /*0240*/  IMAD.MOV.U32 R4, RZ, RZ, RZ ;  /* 0x000000ffff047224 */ /* 0x000fc800078e00ff */
[----:B-1-3--:R-:W-:-:S07]  /*0250*/  IMAD.HI.U32 R13, R5, R13, R4 ;  /* 0x0000000d050d7227 */ /* 0x00afce00078e0004 */
.L_x_3:
[----:B0-----:R-:W-:-:S04]  /*0260*/  IMAD.HI.U32 R4, R13, R15, RZ ;  /* 0x0000000f0d047227 */ /* 0x001fc800078e00ff */
[----:B------:R-:W-:-:S04]  /*0270*/  IMAD.MOV R4, RZ, RZ, -R4 ;  /* 0x000000ffff047224 */ /* 0x000fc800078e0a04 */
[----:B------:R-:W-:-:S05]  /*0280*/  IMAD R7, R0, R4, R15 ;  /* 0x0000000400077224 */ /* 0x000fca00078e020f */
[----:B------:R-:W-:-:S13]  /*0290*/  ISETP.GE.U32.AND P0, PT, R7, R0, PT ;  /* 0x000000000700720c */ /* 0x000fda0003f06070 */
[----:B------:R-:W-:-:S05]  /*02a0*/  @P0 IMAD.IADD R7, R7, 0x1, -R0 ;  /* 0x0000000107070824 */ /* 0x000fca00078e0a00 */
[----:B------:R-:W-:-:S13]  /*02b0*/  ISETP.GE.U32.AND P0, PT, R7, R0, PT ;  /* 0x000000000700720c */ /* 0x000fda0003f06070 */
[----:B------:R-:W-:-:S05]  /*02c0*/  @P0 IMAD.IADD R7, R7, 0x1, -R0 ;  /* 0x0000000107070824 */ /* 0x000fca00078e0a00 */
[----:B------:R-:W-:-:S04]  /*02d0*/  SEL R7, R14, R7, !P1 ;  /* 0x000000070e077207 */ /* 0x000fc80004800000 */
[C---:B------:R-:W-:Y:S02]  /*02e0*/  IADD3 R11, PT, PT, -R7.reuse, R15, RZ ;  /* 0x0000000f070b7210 */ /* 0x040fe40007ffe1ff */
[----:B------:R-:W-:-:S03]  /*02f0*/  IADD3 R4, PT, PT, R7, -0x1, R0 ;  /* 0xffffffff07047810 */ /* 0x000fc60007ffe000 */
[----:B------:R-:W-:Y:S02]  /*0300*/  VIADD R17, R11, UR5 ;  /* 0x000000050b117c36 */ /* 0x000fe40008000000 */
[----:B------:R-:W-:-:S04]  /*0310*/  IMAD.HI.U32 R5, R13, R4, RZ ;  /* 0x000000040d057227 */ /* 0x000fc800078e00ff */
[----:B------:R-:W-:-:S04]  /*0320*/  IMAD.HI.U32 R6, R12, R17, RZ ;  /* 0x000000110c067227 */ /* 0x000fc800078e00ff */
[----:B------:R-:W-:Y:S02]  /*0330*/  IMAD.IADD R19, R11, 0x1, R0 ;  /* 0x000000010b137824 */ /* 0x000fe400078e0200 */
[----:B------:R-:W-:Y:S02]  /*0340*/  IMAD.MOV R9, RZ, RZ, -R5 ;  /* 0x000000ffff097224 */ /* 0x000fe400078e0a05 */
[----:B------:R-:W-:Y:S02]  /*0350*/  IMAD.MOV R6, RZ, RZ, -R6 ;  /* 0x000000ffff067224 */ /* 0x000fe400078e0a06 */
[----:B------:R-:W-:-:S04]  /*0360*/  IMAD.HI.U32 R5, R12, R19, RZ ;  /* 0x000000130c057227 */ /* 0x000fc800078e00ff */
[----:B------:R-:W-:Y:S01]  /*0370*/  IMAD R9, R0, R9, R4 ;  /* 0x0000000900097224 */ /* 0x000fe200078e0204 */
[----:B------:R-:W-:Y:S01]  /*0380*/  IADD3 R4, PT, PT, -R5, RZ, RZ ;  /* 0x000000ff05047210 */ /* 0x000fe20007ffe1ff */
[----:B------:R-:W-:Y:S02]  /*0390*/  IMAD R17, R6, UR4, R17 ;  /* 0x0000000406117c24 */ /* 0x000fe4000f8e0211 */
[----:B------:R-:W-:Y:S01]  /*03a0*/  VIADD R5, R7, 0x1 ;  /* 0x0000000107057836 */ /* 0x000fe20000000000 */
[-C--:B------:R-:W-:Y:S01]  /*03b0*/  ISETP.GE.U32.AND P3, PT, R9, R0.reuse, PT ;  /* 0x000000000900720c */ /* 0x080fe20003f66070 */
[----:B------:R-:W-:Y:S01]  /*03c0*/  IMAD R19, R4, UR4, R19 ;  /* 0x0000000404137c24 */ /* 0x000fe2000f8e0213 */
[----:B------:R-:W-:Y:S02]  /*03d0*/  ISETP.GE.U32.AND P4, PT, R17, UR4, PT ;  /* 0x0000000411007c0c */ /* 0x000fe4000bf86070 */
[----:B------:R-:W-:Y:S02]  /*03e0*/  ISETP.NE.AND P5, PT, R5, R0, PT ;  /* 0x000000000500720c */ /* 0x000fe40003fa5270 */
[----:B------:R-:W-:-:S02]  /*03f0*/  ISETP.GE.U32.AND P0, PT, R19, UR4, PT ;  /* 0x0000000413007c0c */ /* 0x000fc4000bf06070 */
[----:B------:R-:W-:-:S04]  /*0400*/  SEL R10, R5, RZ, P5 ;  /* 0x000000ff050a7207 */ /* 0x000fc80002800000 */
[----:B------:R-:W-:Y:S01]  /*0410*/  IADD3 R5, PT, PT, R11, R10, RZ ;  /* 0x0000000a0b057210 */ /* 0x000fe20007ffe0ff */
[----:B------:R-:W-:Y:S02]  /*0420*/  @P3 IMAD.IADD R9, R9, 0x1, -R0 ;  /* 0x0000000109093824 */ /* 0x000fe400078e0a00 */
[----:B------:R-:W-:Y:S01]  /*0430*/  @P4 VIADD R17, R17, -UR4 ;  /* 0x8000000411114c36 */ /* 0x000fe20008000000 */
[----:B------:R-:W-:Y:S02]  /*0440*/  IADD3 R4, P5, PT, R5, R2, RZ ;  /* 0x0000000205047210 */ /* 0x000fe40007fbe0ff */
[----:B------:R-:W-:Y:S01]  /*0450*/  ISETP.GE.U32.AND P4, PT, R9, R0, PT ;  /* 0x000000000900720c */ /* 0x000fe20003f86070 */
[----:B------:R-:W-:Y:S01]  /*0460*/  @P0 VIADD R19, R19, -UR4 ;  /* 0x8000000413130c36 */ /* 0x000fe20008000000 */
[----:B------:R-:W-:Y:S01]  /*0470*/  ISETP.GE.U32.AND P3, PT, R17, UR4, PT ;  /* 0x0000000411007c0c */ /* 0x000fe2000bf66070 */
[----:B------:R-:W-:-:S03]  /*0480*/  IMAD.X R5, RZ, RZ, R3, P5 ;  /* 0x000000ffff057224 */ /* 0x000fc600028e0603 */
[----:B------:R-:W-:-:S07]  /*0490*/  ISETP.GE.U32.AND P0, PT, R19, UR4, PT ;  /* 0x0000000413007c0c */ /* 0x000fce000bf06070 */
[----:B------:R-:W-:Y:S02]  /*04a0*/  @P4 IMAD.IADD R9, R9, 0x1, -R0 ;  /* 0x0000000109094824 */ /* 0x000fe400078e0a00 */
[----:B------:R-:W-:-:S03]  /*04b0*/  @P3 VIADD R17, R17, -UR4 ;  /* 0x8000000411113c36 */ /* 0x000fc60008000000 */
[----:B------:R-:W-:Y:S02]  /*04c0*/  SEL R6, R14, R9, !P1 ;  /* 0x000000090e067207 */ /* 0x000fe40004800000 */
[----:B------:R-:W-:Y:S02]  /*04d0*/  SEL R9, R16, R17, !P2 ;  /* 0x0000001110097207 */ /* 0x000fe40005000000 */
[----:B------:R-:W-:Y:S01]  /*04e0*/  @P0 IADD3 R19, PT, PT, R19, -UR4, RZ ;  /* 0x8000000413130c10 */ /* 0x000fe2000fffe0ff */
[----:B------:R-:W-:Y:S01]  /*04f0*/  IMAD.IADD R11, R11, 0x1, R6 ;  /* 0x000000010b0b7824 */ /* 0x000fe200078e0206 */
[----:B------:R0:W2:Y:S01]  /*0500*/  LDG.E.U8 R17, desc[UR8][R4.64] ;  /* 0x0000000804117981 */ /* 0x0000a2000c1e1100 */
[--C-:B------:R-:W-:Y:S01]  /*0510*/  IMAD.IADD R21, R6, 0x1, R9.reuse ;  /* 0x0000000106157824 */ /* 0x100fe200078e0209 */
[----:B------:R-:W-:Y:S01]  /*0520*/  SEL R19, R16, R19, !P2 ;  /* 0x0000001310137207 */ /* 0x000fe20005000000 */
[----:B------:R-:W-:-:S03]  /*0530*/  IMAD.IADD R23, R7, 0x1, R9 ;  /* 0x0000000107177824 */ /* 0x000fc600078e0209 */
[-C--:B------:R-:W-:Y:S01]  /*0540*/  IADD3 R8, P0, PT, R21, R2.reuse, RZ ;  /* 0x0000000215087210 */ /* 0x080fe20007f1e0ff */
[----:B------:R-:W-:Y:S01]  /*0550*/  IMAD.IADD R27, R6, 0x1, R19 ;  /* 0x00000001061b7824 */ /* 0x000fe200078e0213 */
[C---:B------:R-:W-:Y:S02]  /*0560*/  IADD3 R21, PT, PT, R10.reuse, R9, RZ ;  /* 0x000000090a157210 */ /* 0x040fe40007ffe0ff */
[-C--:B------:R-:W-:Y:S01]  /*0570*/  IADD3 R6, P3, PT, R23, R2.reuse, RZ ;  /* 0x0000000217067210 */ /* 0x080fe20007f7e0ff */
[----:B------:R-:W-:Y:S01]  /*0580*/  IMAD.X R9, RZ, RZ, R3, P0 ;  /* 0x000000ffff097224 */ /* 0x000fe200000e0603 */
[----:B------:R-:W-:Y:S01]  /*0590*/  IADD3 R25, PT, PT, R10, R19, RZ ;  /* 0x000000130a197210 */ /* 0x000fe20007ffe0ff */
[----:B------:R-:W-:Y:S01]  /*05a0*/  IMAD.IADD R23, R7, 0x1, R19 ;  /* 0x0000000107177824 */ /* 0x000fe200078e0213 */
[-C--:B------:R-:W-:Y:S01]  /*05b0*/  IADD3 R10, P0, PT, R21, R2.reuse, RZ ;  /* 0x00000002150a7210 */ /* 0x080fe20007f1e0ff */
[--C-:B------:R-:W-:Y:S01]  /*05c0*/  IMAD.X R7, RZ, RZ, R3.reuse, P3 ;  /* 0x000000ffff077224 */ /* 0x100fe200018e0603 */
[-C--:B0-----:R-:W-:Y:S01]  /*05d0*/  IADD3 R4, P3, PT, R11, R2.reuse, RZ ;  /* 0x000000020b047210 */ /* 0x081fe20007f7e0ff */
[----:B------:R-:W3:Y:S02]  /*05e0*/  LDG.E.U8 R8, desc[UR8][R8.64] ;  /* 0x0000000808087981 */ /* 0x000ee4000c1e1100 */
[--C-:B------:R-:W-:Y:S01]  /*05f0*/  IMAD.X R11, RZ, RZ, R3.reuse, P0 ;  /* 0x000000ffff0b7224 */ /* 0x100fe200000e0603 */
[-C--:B------:R-:W-:Y:S01]  /*0600*/  IADD3 R20, P0, PT, R27, R2.reuse, RZ ;  /* 0x000000021b147210 */ /* 0x080fe20007f1e0ff */
[----:B------:R-:W-:Y:S01]  /*0610*/  IMAD.X R5, RZ, RZ, R3, P3 ;  /* 0x000000ffff057224 */ /* 0x000fe200018e0603 */
[----:B------:R-:W-:Y:S01]  /*0620*/  IADD3 R22, P3, PT, R23, R2, RZ ;  /* 0x0000000217167210 */ /* 0x000fe20007f7e0ff */
[----:B------:R-:W3:Y:S01]  /*0630*/  LDG.E.U8 R7, desc[UR8][R6.64] ;  /* 0x0000000806077981 */ /* 0x000ee2000c1e1100 */
[----:B------:R-:W-:-:S03]  /*0640*/  IADD3.X R21, PT, PT, RZ, R3, RZ, P0, !PT ;  /* 0x00000003ff157210 */ /* 0x000fc600007fe4ff */
[----:B------:R-:W3:Y:S01]  /*0650*/  LDG.E.U8 R10, desc[UR8][R10.64] ;  /* 0x000000080a0a7981 */ /* 0x000ee2000c1e1100 */
[----:B------:R-:W-:Y:S01]  /*0660*/  IADD3 R24, P0, PT, R25, R2, RZ ;  /* 0x0000000219187210 */ /* 0x000fe20007f1e0ff */
[--C-:B------:R-:W-:Y:S02]  /*0670*/  IMAD.X R23, RZ, RZ, R3.reuse, P3 ;  /* 0x000000ffff177224 */ /* 0x100fe400018e0603 */
[----:B------:R-:W2:Y:S02]  /*0680*/  LDG.E.U8 R4, desc[UR8][R4.64] ;  /* 0x0000000804047981 */ /* 0x000ea4000c1e1100 */
[----:B------:R-:W-:Y:S02]  /*0690*/  IMAD.X R25, RZ, RZ, R3, P0 ;  /* 0x000000ffff197224 */ /* 0x000fe400000e0603 */
[----:B------:R-:W4:Y:S04]  /*06a0*/  LDG.E.U8 R21, desc[UR8][R20.64] ;  /* 0x0000000814157981 */ /* 0x000f28000c1e1100 */
[----:B------:R-:W4:Y:S04]  /*06b0*/  LDG.E.U8 R22, desc[UR8][R22.64] ;  /* 0x0000000816167981 */ /* 0x000f28000c1e1100 */
[----:B------:R-:W5:Y:S01]  /*06c0*/  LDG.E.U8 R25, desc[UR8][R24.64] ;  /* 0x0000000818197981 */ /* 0x000f62000c1e1100 */
[----:B------:R-:W-:Y:S01]  /*06d0*/  BSSY.RECONVERGENT B0, `(.L_x_0) ;  /* 0x0000011000007945 */ /* 0x000fe20003800200 */
[----:B------:R-:W-:-:S02]  /*06e0*/  PLOP3.LUT P0, PT, PT, PT, PT, 0x80, 0x8 ;  /* 0x000000000008781c */ /* 0x000fc40003f0f070 */
[----:B---3--:R-:W-:-:S04]  /*06f0*/  IADD3 R8, PT, PT, R10, R7, R8 ;  /* 0x000000070a087210 */ /* 0x008fc80007ffe008 */
[----:B--2---:R-:W-:-:S04]  /*0700*/  IADD3 R8, PT, PT, R17, R8, R4 ;  /* 0x0000000811087210 */ /* 0x004fc80007ffe004 */
[----:B----4-:R-:W-:-:S05]  /*0710*/  IADD3 R8, PT, PT, R22, R8, R21 ;  /* 0x0000000816087210 */ /* 0x010fca0007ffe015 */
[----:B-----5:R-:W-:-:S05]  /*0720*/  IMAD.IADD R8, R8, 0x1, R25 ;  /* 0x0000000108087824 */ /* 0x020fca00078e0219 */
[----:B------:R-:W-:-:S04]  /*0730*/  LOP3.LUT R8, R8, 0xff, RZ, 0xc0, !PT ;  /* 0x000000ff08087812 */ /* 0x000fc800078ec0ff */
[----:B------:R-:W-:-:S13]  /*0740*/  ISETP.NE.AND P3, PT, R8, 0x3, PT ;  /* 0x000000030800780c */ /* 0x000fda0003f65270 */
[----:B------:R-:W-:Y:S05]  /*0750*/  @!P3 BRA `(.L_x_1) ;  /* 0x000000000020b947 */ /* 0x000fea0003800000 */
[----:B------:R-:W-:-:S13]  /*0760*/  ISETP.NE.AND P0, PT, R8, 0x2, PT ;  /* 0x000000020800780c */ /* 0x000fda0003f05270 */
[----:B------:R-:W-:Y:S05]  /*0770*/  @P0 BRA `(.L_x_2) ;  /* 0x0000000000140947 */ /* 0x000fea0003800000 */
[----:B------:R-:W-:-:S04]  /*0780*/  IADD3 R4, P0, PT, R15, R2, RZ ;  /* 0x000000020f047210 */ /* 0x000fc80007f1e0ff */
[----:B------:R-:W-:-:S05]  /*0790*/  IADD3.X R5, PT, PT, RZ, R3, RZ, P0, !PT ;  /* 0x00000003ff057210 */ /* 0x000fca00007fe4ff */
[----:B------:R-:W2:Y:S02]  /*07a0*/  LDG.E.U8 R4, desc[UR8][R4.64] ;  /* 0x0000000804047981 */ /* 0x000ea4000c1e1100 */
[----:B--2---:R-:W-:Y:S01]  /*07b0*/  ISETP.NE.AND P0, PT, R4, RZ, PT ;  /* 0x000000ff0400720c */ /* 0x004fe20003f05270 */
[----:B------:R-:W-:-:S12]  /*07c0*/  BRA `(.L_x_1) ;  /* 0x0000000000047947 */ /* 0x000fd80003800000 */
.L_x_2:
[----:B------:R-:W-:-:S13]  /*07d0*/  PLOP3.LUT P0, PT, PT, PT, PT, 0x8, 0x80 ;  /* 0x000000000080781c */ /* 0x000fda0003f0e170 */
.L_x_1:
[----:B------:R-:W-:Y:S05]  /*07e0*/  BSYNC.RECONVERGENT B0 ;  /* 0x0000000000007941 */ /* 0x000fea0003800200 */
.L_x_0:
[----:B------:R-:W-:Y:S01]  /*07f0*/  IADD3 R4, P3, PT, R15, UR12, RZ ;  /* 0x0000000c0f047c10 */ /* 0x000fe2000ff7e0ff */
[----:B------:R-:W-:Y:S01]  /*0800*/  IMAD.IADD R15, R18, 0x1, R15 ;  /* 0x00000001120f7824 */ /* 0x000fe200078e020f */
[----:B------:R-:W-:-:S03]  /*0810*/  SEL R7, RZ, 0x1, !P0 ;  /* 0x00000001ff077807 */ /* 0x000fc60004000000 */
[----:B------:R-:W-:Y:S01]  /*0820*/  IMAD.X R5, RZ, RZ, UR13, P3 ;  /* 0x0000000dff057e24 */ /* 0x000fe200098e06ff */
[----:B------:R-:W-:-:S04]  /*0830*/  ISETP.GE.U32.AND P0, PT, R15, UR4, PT ;  /* 0x000000040f007c0c */ /* 0x000fc8000bf06070 */
[----:B------:R0:W-:Y:S09]  /*0840*/  STG.E.U8 desc[UR8][R4.64], R7 ;  /* 0x0000000704007986 */ /* 0x0001f2000c101108 */
[----:B------:R-:W-:Y:S05]  /*0850*/  @!P0 BRA `(.L_x_3) ;  /* 0xfffffff800808947 */ /* 0x000fea000383ffff */
[----:B------:R-:W-:Y:S05]  /*0860*/  EXIT ;  /* 0x000000000000794d */ /* 0x000fea0003800000 */
.L_x_4:
[----:B------:R-:W-:-:S00]  /*0870*/  BRA `(.L_x_4) ;  /* 0xfffffffc00fc7947 */ /* 0x000fc0000383ffff */
[----:B------:R-:W-:-:S00]  /*0880*/  NOP ;  /* 0x0000000000007918 */ /* 0x000fc00000000000 */
[----:B------:R-:W-:-:S00]  /*0890*/  NOP ;  /* 0x0000000000007918 */ /* 0x000fc00000000000 */
[----:B------:R-:W-:-:S00]  /*08a0*/  NOP ;  /* 0x0000000000007918 */ /* 0x000fc00000000000 */
[----:B------:R-:W-:-:S00]  /*08b0*/  NOP ;  /* 0x0000000000007918 */ /* 0x000fc00000000000 */
[----:B------:R-:W-:-:S00]  /*08c0*/  NOP ;  /* 0x0000000000007918 */ /* 0x000fc00000000000 */
[----:B------:R-:W-:-:S00]  /*08d0*/  NOP ;  /* 0x0000000000007918 */ /* 0x000fc00000000000 */
[----:B------:R-:W-:-:S00]  /*08e0*/  NOP ;  /* 0x0000000000007918 */ /* 0x000fc00000000000 */
[----:B------:R-:W-:-:S00]  /*08f0*/  NOP ;  /* 0x0000000000007918 */ /* 0x000fc00000000000 */
.L_x_5:


//--------------------- .nv.shared.reserved.0     --------------------------
	.section	.nv.shared.reserved.0,"aw",@nobits
	.weak		__nv_reservedSMEM_offset_0_alias
	.size		__nv_reservedSMEM_offset_0_alias, 0, 64
	.other		__nv_reservedSMEM_offset_0_alias,@"STO_CUDA_RESERVED_SHARED STV_DEFAULT"
__nv_reservedSMEM_offset_0_alias:
	.zero		0
	.zero		64


//--------------------- .nv.constant0._Z11nextGenCudaPKhPhjj --------------------------
	.section	.nv.constant0._Z11nextGenCudaPKhPhjj,"a",@progbits
	.sectionflags	@""
	.align	4
.nv.constant0._Z11nextGenCudaPKhPhjj:
	.zero		920


//--------------------- SYMBOLS --------------------------

	.type		.nv.reservedSmem.offset0,@object
	.size		.nv.reservedSmem.offset0,0x4
